	.headerflags	@"EF_CUDA_TEXMODE_UNIFIED EF_CUDA_64BIT_ADDRESS EF_CUDA_ACCELERATORS EF_CUDA_SM90 EF_CUDA_VIRTUAL_SM(EF_CUDA_SM90)"
	.elftype	@"ET_EXEC"


//--------------------- .nv.info                  --------------------------
	.section	.nv.info,"",@"SHT_CUDA_INFO"
	.align	4


	//----- nvinfo : EIATTR_REGCOUNT
	.align		4
        /*0000*/ 	.byte	0x04, 0x2f
        /*0002*/ 	.short	(.L_3 - .L_2)
	.align		4
.L_2:
        /*0004*/ 	.word	index@(triton_poi_fused__native_batch_norm_legit_no_training_add_convolution_relu_12)
        /*0008*/ 	.word	0x0000001c


	//----- nvinfo : EIATTR_MIN_STACK_SIZE
	.align		4
.L_3:
        /*000c*/ 	.byte	0x04, 0x12
        /*000e*/ 	.short	(.L_5 - .L_4)
	.align		4
.L_4:
        /*0010*/ 	.word	index@(triton_poi_fused__native_batch_norm_legit_no_training_add_convolution_relu_12)
        /*0014*/ 	.word	0x00000000


	//----- nvinfo : EIATTR_FRAME_SIZE
	.align		4
.L_5:
        /*0018*/ 	.byte	0x04, 0x11
        /*001a*/ 	.short	(.L_7 - .L_6)
	.align		4
.L_6:
        /*001c*/ 	.word	index@(triton_poi_fused__native_batch_norm_legit_no_training_add_convolution_relu_12)
        /*0020*/ 	.word	0x00000000


	//----- nvinfo : EIATTR_MIN_STACK_SIZE
	.align		4
.L_7:
        /*0024*/ 	.byte	0x04, 0x12
        /*0026*/ 	.short	(.L_9 - .L_8)
	.align		4
.L_8:
        /*0028*/ 	.word	index@(triton_poi_fused__native_batch_norm_legit_no_training_add_convolution_relu_12)
        /*002c*/ 	.word	0x00000000
.L_9:


//--------------------- .nv.info.triton_poi_fused__native_batch_norm_legit_no_training_add_convolution_relu_12 --------------------------
	.section	.nv.info.triton_poi_fused__native_batch_norm_legit_no_training_add_convolution_relu_12,"",@"SHT_CUDA_INFO"
	.sectionflags	@""
	.align	4


	//----- nvinfo : EIATTR_CUDA_API_VERSION
	.align		4
        /*0000*/ 	.byte	0x04, 0x37
        /*0002*/ 	.short	(.L_11 - .L_10)
.L_10:
        /*0004*/ 	.word	0x0000007c


	//----- nvinfo : EIATTR_KPARAM_INFO
	.align		4
.L_11:
        /*0008*/ 	.byte	0x04, 0x17
        /*000a*/ 	.short	(.L_13 - .L_12)
.L_12:
        /*000c*/ 	.word	0x00000000
        /*0010*/ 	.short	0x000a
        /*0012*/ 	.short	0x0050
        /*0014*/ 	.byte	0x00, 0xf0, 0x11, 0x00


	//----- nvinfo : EIATTR_KPARAM_INFO
	.align		4
.L_13:
        /*0018*/ 	.byte	0x04, 0x17
        /*001a*/ 	.short	(.L_15 - .L_14)
.L_14:
        /*001c*/ 	.word	0x00000000
        /*0020*/ 	.short	0x0009
        /*0022*/ 	.short	0x0048
        /*0024*/ 	.byte	0x00, 0xf4, 0x21, 0x00


	//----- nvinfo : EIATTR_KPARAM_INFO
	.align		4
.L_15:
        /*0028*/ 	.byte	0x04, 0x17
        /*002a*/ 	.short	(.L_17 - .L_16)
.L_16:
        /*002c*/ 	.word	0x00000000
        /*0030*/ 	.short	0x0008
        /*0032*/ 	.short	0x0040
        /*0034*/ 	.byte	0x00, 0xf4, 0x21, 0x00


	//----- nvinfo : EIATTR_KPARAM_INFO
	.align		4
.L_17:
        /*0038*/ 	.byte	0x04, 0x17
        /*003a*/ 	.short	(.L_19 - .L_18)
.L_18:
        /*003c*/ 	.word	0x00000000
        /*0040*/ 	.short	0x0007
        /*0042*/ 	.short	0x0038
        /*0044*/ 	.byte	0x00, 0xf4, 0x21, 0x00


	//----- nvinfo : EIATTR_KPARAM_INFO
	.align		4
.L_19:
        /*0048*/ 	.byte	0x04, 0x17
        /*004a*/ 	.short	(.L_21 - .L_20)
.L_20:
        /*004c*/ 	.word	0x00000000
        /*0050*/ 	.short	0x0006
        /*0052*/ 	.short	0x0030
        /*0054*/ 	.byte	0x00, 0xf4, 0x21, 0x00


	//----- nvinfo : EIATTR_KPARAM_INFO
	.align		4
.L_21:
        /*0058*/ 	.byte	0x04, 0x17
        /*005a*/ 	.short	(.L_23 - .L_22)
.L_22:
        /*005c*/ 	.word	0x00000000
        /*0060*/ 	.short	0x0005
        /*0062*/ 	.short	0x0028
        /*0064*/ 	.byte	0x00, 0xf4, 0x21, 0x00


	//----- nvinfo : EIATTR_KPARAM_INFO
	.align		4
.L_23:
        /*0068*/ 	.byte	0x04, 0x17
        /*006a*/ 	.short	(.L_25 - .L_24)
.L_24:
        /*006c*/ 	.word	0x00000000
        /*0070*/ 	.short	0x0004
        /*0072*/ 	.short	0x0020
        /*0074*/ 	.byte	0x00, 0xf4, 0x21, 0x00


	//----- nvinfo : EIATTR_KPARAM_INFO
	.align		4
.L_25:
        /*0078*/ 	.byte	0x04, 0x17
        /*007a*/ 	.short	(.L_27 - .L_26)
.L_26:
        /*007c*/ 	.word	0x00000000
        /*0080*/ 	.short	0x0003
        /*0082*/ 	.short	0x0018
        /*0084*/ 	.byte	0x00, 0xf4, 0x21, 0x00


	//----- nvinfo : EIATTR_KPARAM_INFO
	.align		4
.L_27:
        /*0088*/ 	.byte	0x04, 0x17
        /*008a*/ 	.short	(.L_29 - .L_28)
.L_28:
        /*008c*/ 	.word	0x00000000
        /*0090*/ 	.short	0x0002
        /*0092*/ 	.short	0x0010
        /*0094*/ 	.byte	0x00, 0xf4, 0x21, 0x00


	//----- nvinfo : EIATTR_KPARAM_INFO
	.align		4
.L_29:
        /*0098*/ 	.byte	0x04, 0x17
        /*009a*/ 	.short	(.L_31 - .L_30)
.L_30:
        /*009c*/ 	.word	0x00000000
        /*00a0*/ 	.short	0x0001
        /*00a2*/ 	.short	0x0008
        /*00a4*/ 	.byte	0x00, 0xf4, 0x21, 0x00


	//----- nvinfo : EIATTR_KPARAM_INFO
	.align		4
.L_31:
        /*00a8*/ 	.byte	0x04, 0x17
        /*00aa*/ 	.short	(.L_33 - .L_32)
.L_32:
        /*00ac*/ 	.word	0x00000000
        /*00b0*/ 	.short	0x0000
        /*00b2*/ 	.short	0x0000
        /*00b4*/ 	.byte	0x00, 0xf4, 0x21, 0x00


	//----- nvinfo : EIATTR_SPARSE_MMA_MASK
	.align		4
.L_33:
        /*00b8*/ 	.byte	0x03, 0x50
        /*00ba*/ 	.short	0x0000


	//----- nvinfo : EIATTR_MAXREG_COUNT
	.align		4
        /*00bc*/ 	.byte	0x03, 0x1b
        /*00be*/ 	.short	0x00ff


	//----- nvinfo : EIATTR_EXIT_INSTR_OFFSETS
	.align		4
        /*00c0*/ 	.byte	0x04, 0x1c
        /*00c2*/ 	.short	(.L_35 - .L_34)


	//   ....[0]....
.L_34:
        /*00c4*/ 	.word	0x00000400


	//----- nvinfo : EIATTR_REQNTID
	.align		4
.L_35:
        /*00c8*/ 	.byte	0x04, 0x10
        /*00ca*/ 	.short	(.L_37 - .L_36)
.L_36:
        /*00cc*/ 	.word	0x00000080
        /*00d0*/ 	.word	0x00000001
        /*00d4*/ 	.word	0x00000001


	//----- nvinfo : EIATTR_CBANK_PARAM_SIZE
	.align		4
.L_37:
        /*00d8*/ 	.byte	0x03, 0x19
        /*00da*/ 	.short	0x0054


	//----- nvinfo : EIATTR_PARAM_CBANK
	.align		4
        /*00dc*/ 	.byte	0x04, 0x0a
        /*00de*/ 	.short	(.L_39 - .L_38)
	.align		4
.L_38:
        /*00e0*/ 	.word	index@(.nv.constant0.triton_poi_fused__native_batch_norm_legit_no_training_add_convolution_relu_12)
        /*00e4*/ 	.short	0x0210
        /*00e6*/ 	.short	0x0054


	//----- nvinfo : EIATTR_SW_WAR
	.align		4
.L_39:
        /*00e8*/ 	.byte	0x04, 0x36
        /*00ea*/ 	.short	(.L_41 - .L_40)
.L_40:
        /*00ec*/ 	.word	0x00000008
.L_41:


//--------------------- .nv.callgraph             --------------------------
	.section	.nv.callgraph,"",@"SHT_CUDA_CALLGRAPH"
	.align	4
	.sectionentsize	8
	.align		4
        /*0000*/ 	.word	0x00000000
	.align		4
        /*0004*/ 	.word	0xffffffff
	.align		4
        /*0008*/ 	.word	0x00000000
	.align		4
        /*000c*/ 	.word	0xfffffffe
	.align		4
        /*0010*/ 	.word	0x00000000
	.align		4
        /*0014*/ 	.word	0xfffffffd
	.align		4
        /*0018*/ 	.word	0x00000000
	.align		4
        /*001c*/ 	.word	0xfffffffc


//--------------------- .nv.constant4             --------------------------
	.section	.nv.constant4,"a",@progbits
	.align	8
	.align		8
.nv.constant4:
        /*0000*/ 	.dword	_$_str
	.align		8
        /*0008*/ 	.dword	_$_str_$_2


//--------------------- .text.triton_poi_fused__native_batch_norm_legit_no_training_add_convolution_relu_12 --------------------------
	.section	.text.triton_poi_fused__native_batch_norm_legit_no_training_add_convolution_relu_12,"ax",@progbits
	.align	128
        .global         triton_poi_fused__native_batch_norm_legit_no_training_add_convolution_relu_12
        .type           triton_poi_fused__native_batch_norm_legit_no_training_add_convolution_relu_12,@function
        .size           triton_poi_fused__native_batch_norm_legit_no_training_add_convolution_relu_12,(.L_x_1 - triton_poi_fused__native_batch_norm_legit_no_training_add_convolution_relu_12)
        .other          triton_poi_fused__native_batch_norm_legit_no_training_add_convolution_relu_12,@"STO_CUDA_ENTRY STV_DEFAULT"
triton_poi_fused__native_batch_norm_legit_no_training_add_convolution_relu_12:
.text.triton_poi_fused__native_batch_norm_legit_no_training_add_convolution_relu_12:
[----:B------:R-:W-:Y:S01]  /*0000*/  LDC R1, c[0x0][0x28] ;  /* 0x00000a00ff017b82 */ /* 0x000fe20000000800 */
[----:B------:R-:W1:Y:S07]  /*0010*/  S2R R11, SR_TID.X ;  /* 0x00000000000b7919 */ /* 0x000e6e0000002100 */
[----:B------:R-:W2:Y:S01]  /*0020*/  LDC.64 R22, c[0x0][0x240] ;  /* 0x00009000ff167b82 */ /* 0x000ea20000000a00 */
[----:B------:R-:W-:Y:S01]  /*0030*/  ULDC.64 UR4, c[0x0][0x208] ;  /* 0x0000820000047ab9 */ /* 0x000fe20000000a00 */
[----:B------:R-:W3:Y:S06]  /*0040*/  S2R R0, SR_CTAID.X ;  /* 0x0000000000007919 */ /* 0x000eec0000002500 */
[----:B------:R-:W4:Y:S08]  /*0050*/  LDC.64 R20, c[0x0][0x218] ;  /* 0x00008600ff147b82 */ /* 0x000f300000000a00 */
[----:B------:R-:W5:Y:S08]  /*0060*/  LDC.64 R16, c[0x0][0x238] ;  /* 0x00008e00ff107b82 */ /* 0x000f700000000a00 */
[----:B------:R-:W5:Y:S01]  /*0070*/  LDC.64 R24, c[0x0][0x228] ;  /* 0x00008a00ff187b82 */ /* 0x000f620000000a00 */
[----:B-1----:R-:W-:-:S07]  /*0080*/  LOP3.LUT R11, R11, 0x7f, RZ, 0xc0, !PT ;  /* 0x0000007f0b0b7812 */ /* 0x002fce00078ec0ff */
[----:B------:R-:W1:Y:S01]  /*0090*/  LDC.64 R18, c[0x0][0x230] ;  /* 0x00008c00ff127b82 */ /* 0x000e620000000a00 */
[----:B---3--:R-:W-:Y:S02]  /*00a0*/  SHF.R.S32.HI R2, RZ, 0x18, R0 ;  /* 0x00000018ff027819 */ /* 0x008fe40000011400 */
[----:B------:R-:W-:Y:S02]  /*00b0*/  LEA R11, R0, R11, 0x7 ;  /* 0x0000000b000b7211 */ /* 0x000fe400078e38ff */
[----:B------:R-:W-:-:S03]  /*00c0*/  SGXT R0, R2, 0x1 ;  /* 0x000000010200781a */ /* 0x000fc60000000200 */
[----:B------:R-:W3:Y:S01]  /*00d0*/  LDC.64 R6, c[0x0][0x248] ;  /* 0x00009200ff067b82 */ /* 0x000ee20000000a00 */
[----:B------:R-:W-:-:S04]  /*00e0*/  LEA.HI R0, R0, R11, RZ, 0x6 ;  /* 0x0000000b00007211 */ /* 0x000fc800078f30ff */
[----:B------:R-:W-:-:S03]  /*00f0*/  SHF.R.S32.HI R12, RZ, 0x6, R0 ;  /* 0x00000006ff0c7819 */ /* 0x000fc60000011400 */
[----:B------:R-:W1:Y:S01]  /*0100*/  LDC.64 R2, c[0x0][0x210] ;  /* 0x00008400ff027b82 */ /* 0x000e620000000a00 */
[----:B------:R-:W-:-:S04]  /*0110*/  LEA.HI R0, R12, R12, RZ, 0x7 ;  /* 0x0000000c0c007211 */ /* 0x000fc800078f38ff */
[----:B------:R-:W-:-:S03]  /*0120*/  LOP3.LUT R15, R0, 0xffffff80, RZ, 0xc0, !PT ;  /* 0xffffff80000f7812 */ /* 0x000fc600078ec0ff */
[----:B------:R-:W3:Y:S01]  /*0130*/  LDC.64 R8, c[0x0][0x220] ;  /* 0x00008800ff087b82 */ /* 0x000ee20000000a00 */
[----:B------:R-:W-:-:S05]  /*0140*/  IADD3 R15, R12, -R15, RZ ;  /* 0x8000000f0c0f7210 */ /* 0x000fca0007ffe0ff */
[C---:B--2---:R-:W-:Y:S02]  /*0150*/  IMAD.WIDE R22, R15.reuse, 0x4, R22 ;  /* 0x000000040f167825 */ /* 0x044fe400078e0216 */
[----:B------:R-:W2:Y:S03]  /*0160*/  LDC.64 R4, c[0x0][0x250] ;  /* 0x00009400ff047b82 */ /* 0x000ea60000000a00 */
[----:B------:R1:W2:Y:S01]  /*0170*/  LDG.E.EL R0, desc[UR4][R22.64] ;  /* 0x0000000416007981 */ /* 0x0002a2000c2e1900 */
[----:B----4-:R-:W-:-:S04]  /*0180*/  IMAD.WIDE R20, R15, 0x4, R20 ;  /* 0x000000040f147825 */ /* 0x010fc800078e0214 */
[----:B01----:R-:W-:Y:S01]  /*0190*/  IMAD.WIDE R2, R11, 0x4, R2 ;  /* 0x000000040b027825 */ /* 0x003fe200078e0202 */
[----:B------:R-:W4:Y:S03]  /*01a0*/  LDG.E.EL R10, desc[UR4][R20.64] ;  /* 0x00000004140a7981 */ /* 0x000f26000c2e1900 */
[----:B-----5:R-:W-:-:S04]  /*01b0*/  IMAD.WIDE R12, R12, 0x4, R24 ;  /* 0x000000040c0c7825 */ /* 0x020fc800078e0218 */
[C---:B------:R-:W-:Y:S02]  /*01c0*/  IMAD.WIDE R22, R15.reuse, 0x4, R16 ;  /* 0x000000040f167825 */ /* 0x040fe400078e0210 */
[----:B------:R-:W4:Y:S02]  /*01d0*/  LDG.E R17, desc[UR4][R2.64] ;  /* 0x0000000402117981 */ /* 0x000f24000c1e1900 */
[C---:B------:R-:W-:Y:S02]  /*01e0*/  IMAD.WIDE R18, R15.reuse, 0x4, R18 ;  /* 0x000000040f127825 */ /* 0x040fe400078e0212 */
[----:B------:R-:W5:Y:S02]  /*01f0*/  LDG.E.EL R14, desc[UR4][R22.64] ;  /* 0x00000004160e7981 */ /* 0x000f64000c2e1900 */
[----:B---3--:R-:W-:Y:S02]  /*0200*/  IMAD.WIDE R6, R15, 0x4, R6 ;  /* 0x000000040f067825 */ /* 0x008fe400078e0206 */
[----:B------:R-:W3:Y:S02]  /*0210*/  LDG.E.EL R12, desc[UR4][R12.64] ;  /* 0x000000040c0c7981 */ /* 0x000ee4000c2e1900 */
[----:B------:R-:W-:-:S02]  /*0220*/  IMAD.WIDE R8, R11, 0x4, R8 ;  /* 0x000000040b087825 */ /* 0x000fc400078e0208 */
[----:B------:R-:W3:Y:S02]  /*0230*/  LDG.E.EL R19, desc[UR4][R18.64] ;  /* 0x0000000412137981 */ /* 0x000ee4000c2e1900 */
[----:B--2---:R-:W-:Y:S02]  /*0240*/  IMAD.WIDE R24, R15, 0x4, R4 ;  /* 0x000000040f187825 */ /* 0x004fe400078e0204 */
[----:B------:R0:W2:Y:S01]  /*0250*/  LDG.E.EL R6, desc[UR4][R6.64] ;  /* 0x0000000406067981 */ /* 0x0000a2000c2e1900 */
[----:B------:R-:W-:Y:S01]  /*0260*/  HFMA2.MMA R16, -RZ, RZ, 1.625, 0 ;  /* 0x3e800000ff107435 */ /* 0x000fe200000001ff */
[----:B------:R-:W1:Y:S02]  /*0270*/  LDC.64 R4, c[0x0][0x258] ;  /* 0x00009600ff047b82 */ /* 0x000e640000000a00 */
[----:B------:R-:W2:Y:S04]  /*0280*/  LDG.E R8, desc[UR4][R8.64] ;  /* 0x0000000408087981 */ /* 0x000ea8000c1e1900 */
[----:B------:R-:W2:Y:S01]  /*0290*/  LDG.E.EL R25, desc[UR4][R24.64] ;  /* 0x0000000418197981 */ /* 0x000ea2000c2e1900 */
[----:B-1----:R-:W-:-:S04]  /*02a0*/  IMAD.WIDE R4, R11, 0x4, R4 ;  /* 0x000000040b047825 */ /* 0x002fc800078e0204 */
[----:B------:R-:W-:-:S04]  /*02b0*/  FADD R0, R0, 9.9999997473787516356e-06 ;  /* 0x3727c5ac00007421 */ /* 0x000fc80000000000 */
[----:B------:R-:W1:Y:S02]  /*02c0*/  MUFU.SQRT R15, R0 ;  /* 0x00000000000f7308 */ /* 0x000e640000002000 */
[C---:B-1----:R-:W-:Y:S02]  /*02d0*/  FSETP.GT.AND P0, PT, R15.reuse, 8.50705917302346158658e+37, PT ;  /* 0x7e8000000f00780b */ /* 0x042fe40003f04000 */
[----:B------:R-:W-:-:S11]  /*02e0*/  FSETP.GEU.AND P1, PT, R15, 1.175494350822287508e-38, PT ;  /* 0x008000000f00780b */ /* 0x000fd60003f2e000 */
[----:B------:R-:W-:-:S04]  /*02f0*/  @P0 FMUL R15, R15, 0.25 ;  /* 0x3e8000000f0f0820 */ /* 0x000fc80000400000 */
[----:B------:R-:W-:-:S06]  /*0300*/  @!P1 FMUL R15, R15, 16777216 ;  /* 0x4b8000000f0f9820 */ /* 0x000fcc0000400000 */
[----:B------:R-:W0:Y:S01]  /*0310*/  MUFU.RCP R15, R15 ;  /* 0x0000000f000f7308 */ /* 0x000e220000001000 */
[----:B------:R-:W-:Y:S01]  /*0320*/  FSEL R16, R16, 1, P0 ;  /* 0x3f80000010107808 */ /* 0x000fe20000000000 */
[----:B----4-:R-:W-:-:S04]  /*0330*/  FADD R17, R17, R10 ;  /* 0x0000000a11117221 */ /* 0x010fc80000000000 */
[----:B------:R-:W-:Y:S01]  /*0340*/  @!P1 FMUL R16, R16, 16777216 ;  /* 0x4b80000010109820 */ /* 0x000fe20000400000 */
[----:B-----5:R-:W-:Y:S01]  /*0350*/  FADD R14, -R14, R17 ;  /* 0x000000110e0e7221 */ /* 0x020fe20000000100 */
[----:B---3--:R-:W-:Y:S02]  /*0360*/  FADD R19, R12, R19 ;  /* 0x000000130c137221 */ /* 0x008fe40000000000 */
[----:B0-----:R-:W-:-:S04]  /*0370*/  FMUL R7, R15, R16 ;  /* 0x000000100f077220 */ /* 0x001fc80000400000 */
[----:B------:R-:W-:Y:S01]  /*0380*/  FMUL R7, R14, R7 ;  /* 0x000000070e077220 */ /* 0x000fe20000400000 */
[----:B--2---:R-:W-:-:S03]  /*0390*/  FADD R8, R8, R19 ;  /* 0x0000001308087221 */ /* 0x004fc60000000000 */
[----:B------:R-:W-:-:S04]  /*03a0*/  FFMA R7, R6, R7, R25 ;  /* 0x0000000706077223 */ /* 0x000fc80000000019 */
[C---:B------:R-:W-:Y:S01]  /*03b0*/  FADD R0, R8.reuse, R7 ;  /* 0x0000000708007221 */ /* 0x040fe20000000000 */
[----:B------:R-:W-:-:S04]  /*03c0*/  FSETP.GEU.AND P0, PT, R8, -R7, PT ;  /* 0x800000070800720b */ /* 0x000fc80003f0e000 */
[----:B------:R-:W-:Y:S01]  /*03d0*/  FSEL R7, R0, RZ, P0 ;  /* 0x000000ff00077208 */ /* 0x000fe20000000000 */
[----:B------:R-:W-:Y:S04]  /*03e0*/  STG.E desc[UR4][R2.64], R17 ;  /* 0x0000001102007986 */ /* 0x000fe8000c101904 */
[----:B------:R-:W-:Y:S01]  /*03f0*/  STG.E desc[UR4][R4.64], R7 ;  /* 0x0000000704007986 */ /* 0x000fe2000c101904 */
[----:B------:R-:W-:Y:S05]  /*0400*/  EXIT ;  /* 0x000000000000794d */ /* 0x000fea0003800000 */
.L_x_0:
[----:B------:R-:W-:-:S00]  /*0410*/  BRA `(.L_x_0) ;  /* 0xfffffffc00fc7947 */ /* 0x000fc0000383ffff */
[----:B------:R-:W-:-:S00]  /*0420*/  NOP ;  /* 0x0000000000007918 */ /* 0x000fc00000000000 */
        /* <DEDUP_REMOVED lines=13> */
.L_x_1:


//--------------------- .nv.global.init           --------------------------
	.section	.nv.global.init,"aw",@progbits
.nv.global.init:
	.type		_$_str,@object
	.size		_$_str,(_$_str_$_2 - _$_str)
_$_str:
        /*0000*/ 	.byte	0x5f, 0x5f, 0x43, 0x55, 0x44, 0x41, 0x5f, 0x46, 0x54, 0x5a, 0x00
	.type		_$_str_$_2,@object
	.size		_$_str_$_2,(.L_1 - _$_str_$_2)
_$_str_$_2:
        /*000b*/ 	.byte	0x5f, 0x5f, 0x43, 0x55, 0x44, 0x41, 0x5f, 0x50, 0x52, 0x45, 0x43, 0x5f, 0x53, 0x51, 0x52, 0x54
        /*001b*/ 	.byte	0x00
.L_1:


//--------------------- .nv.constant0.triton_poi_fused__native_batch_norm_legit_no_training_add_convolution_relu_12 --------------------------
	.section	.nv.constant0.triton_poi_fused__native_batch_norm_legit_no_training_add_convolution_relu_12,"a",@progbits
	.sectionflags	@""
	.align	4
.nv.constant0.triton_poi_fused__native_batch_norm_legit_no_training_add_convolution_relu_12:
	.zero		612
